//
// Generated by NVIDIA NVVM Compiler
//
// Compiler Build ID: CL-36424714
// Cuda compilation tools, release 13.0, V13.0.88
// Based on NVVM 20.0.0
//

.version 9.0
.target sm_100
.address_size 64

	// .globl	_ZN3cub18CUB_300001_SM_10006detail11EmptyKernelIvEEvv
.global .align 1 .b8 _ZN41_INTERNAL_f1c82e35_4_k_cu_9b99412b_2426114cuda3std3__45__cpo5beginE[1];
.global .align 1 .b8 _ZN41_INTERNAL_f1c82e35_4_k_cu_9b99412b_2426114cuda3std3__45__cpo3endE[1];
.global .align 1 .b8 _ZN41_INTERNAL_f1c82e35_4_k_cu_9b99412b_2426114cuda3std3__45__cpo6cbeginE[1];
.global .align 1 .b8 _ZN41_INTERNAL_f1c82e35_4_k_cu_9b99412b_2426114cuda3std3__45__cpo4cendE[1];
.global .align 1 .b8 _ZN41_INTERNAL_f1c82e35_4_k_cu_9b99412b_2426114cuda3std3__45__cpo6rbeginE[1];
.global .align 1 .b8 _ZN41_INTERNAL_f1c82e35_4_k_cu_9b99412b_2426114cuda3std3__45__cpo4rendE[1];
.global .align 1 .b8 _ZN41_INTERNAL_f1c82e35_4_k_cu_9b99412b_2426114cuda3std3__45__cpo7crbeginE[1];
.global .align 1 .b8 _ZN41_INTERNAL_f1c82e35_4_k_cu_9b99412b_2426114cuda3std3__45__cpo5crendE[1];
.global .align 1 .b8 _ZN41_INTERNAL_f1c82e35_4_k_cu_9b99412b_2426114cuda3std3__443_GLOBAL__N__f1c82e35_4_k_cu_9b99412b_2426116ignoreE[1];
.global .align 1 .b8 _ZN41_INTERNAL_f1c82e35_4_k_cu_9b99412b_2426114cuda3std3__419piecewise_constructE[1];
.global .align 1 .b8 _ZN41_INTERNAL_f1c82e35_4_k_cu_9b99412b_2426114cuda3std3__48in_placeE[1];
.global .align 1 .b8 _ZN41_INTERNAL_f1c82e35_4_k_cu_9b99412b_2426114cuda3std3__420unreachable_sentinelE[1];
.global .align 1 .b8 _ZN41_INTERNAL_f1c82e35_4_k_cu_9b99412b_2426114cuda3std6ranges3__45__cpo4swapE[1];
.global .align 1 .b8 _ZN41_INTERNAL_f1c82e35_4_k_cu_9b99412b_2426114cuda3std6ranges3__45__cpo9iter_moveE[1];
.global .align 1 .b8 _ZN41_INTERNAL_f1c82e35_4_k_cu_9b99412b_2426114cuda3std6ranges3__45__cpo5beginE[1];
.global .align 1 .b8 _ZN41_INTERNAL_f1c82e35_4_k_cu_9b99412b_2426114cuda3std6ranges3__45__cpo3endE[1];
.global .align 1 .b8 _ZN41_INTERNAL_f1c82e35_4_k_cu_9b99412b_2426114cuda3std6ranges3__45__cpo6cbeginE[1];
.global .align 1 .b8 _ZN41_INTERNAL_f1c82e35_4_k_cu_9b99412b_2426114cuda3std6ranges3__45__cpo4cendE[1];
.global .align 1 .b8 _ZN41_INTERNAL_f1c82e35_4_k_cu_9b99412b_2426114cuda3std6ranges3__45__cpo7advanceE[1];
.global .align 1 .b8 _ZN41_INTERNAL_f1c82e35_4_k_cu_9b99412b_2426114cuda3std6ranges3__45__cpo9iter_swapE[1];
.global .align 1 .b8 _ZN41_INTERNAL_f1c82e35_4_k_cu_9b99412b_2426114cuda3std6ranges3__45__cpo4nextE[1];
.global .align 1 .b8 _ZN41_INTERNAL_f1c82e35_4_k_cu_9b99412b_2426114cuda3std6ranges3__45__cpo4prevE[1];
.global .align 1 .b8 _ZN41_INTERNAL_f1c82e35_4_k_cu_9b99412b_2426114cuda3std6ranges3__45__cpo4dataE[1];
.global .align 1 .b8 _ZN41_INTERNAL_f1c82e35_4_k_cu_9b99412b_2426114cuda3std6ranges3__45__cpo5cdataE[1];
.global .align 1 .b8 _ZN41_INTERNAL_f1c82e35_4_k_cu_9b99412b_2426114cuda3std6ranges3__45__cpo4sizeE[1];
.global .align 1 .b8 _ZN41_INTERNAL_f1c82e35_4_k_cu_9b99412b_2426114cuda3std6ranges3__45__cpo5ssizeE[1];
.global .align 1 .b8 _ZN41_INTERNAL_f1c82e35_4_k_cu_9b99412b_2426114cuda3std6ranges3__45__cpo8distanceE[1];
.global .align 1 .b8 _ZN41_INTERNAL_f1c82e35_4_k_cu_9b99412b_2426116thrust24THRUST_300001_SM_1000_NS6system6detail10sequential3seqE[1];
.global .align 1 .b8 _ZN41_INTERNAL_f1c82e35_4_k_cu_9b99412b_2426116thrust24THRUST_300001_SM_1000_NS12placeholders2_1E[1];
.global .align 1 .b8 _ZN41_INTERNAL_f1c82e35_4_k_cu_9b99412b_2426116thrust24THRUST_300001_SM_1000_NS12placeholders2_2E[1];
.global .align 1 .b8 _ZN41_INTERNAL_f1c82e35_4_k_cu_9b99412b_2426116thrust24THRUST_300001_SM_1000_NS12placeholders2_3E[1];
.global .align 1 .b8 _ZN41_INTERNAL_f1c82e35_4_k_cu_9b99412b_2426116thrust24THRUST_300001_SM_1000_NS12placeholders2_4E[1];
.global .align 1 .b8 _ZN41_INTERNAL_f1c82e35_4_k_cu_9b99412b_2426116thrust24THRUST_300001_SM_1000_NS12placeholders2_5E[1];
.global .align 1 .b8 _ZN41_INTERNAL_f1c82e35_4_k_cu_9b99412b_2426116thrust24THRUST_300001_SM_1000_NS12placeholders2_6E[1];
.global .align 1 .b8 _ZN41_INTERNAL_f1c82e35_4_k_cu_9b99412b_2426116thrust24THRUST_300001_SM_1000_NS12placeholders2_7E[1];
.global .align 1 .b8 _ZN41_INTERNAL_f1c82e35_4_k_cu_9b99412b_2426116thrust24THRUST_300001_SM_1000_NS12placeholders2_8E[1];
.global .align 1 .b8 _ZN41_INTERNAL_f1c82e35_4_k_cu_9b99412b_2426116thrust24THRUST_300001_SM_1000_NS12placeholders2_9E[1];
.global .align 1 .b8 _ZN41_INTERNAL_f1c82e35_4_k_cu_9b99412b_2426116thrust24THRUST_300001_SM_1000_NS12placeholders3_10E[1];

.visible .entry _ZN3cub18CUB_300001_SM_10006detail11EmptyKernelIvEEvv()
{


	ret;

}


// ===== COMPILED SASS (sm_100) =====

	.target	sm_100

	.elftype	@"ET_EXEC"


//--------------------- .note.nv.tkinfo           --------------------------
	.section	.note.nv.tkinfo,"",@"SHT_NOTE"
	.sectionflags	@"SHF_NOTE_NV_TKINFO"
	.tkinfo
        /*0018*/ 	.word	0x00000002
        /*0030*/ 	.string	""
        /*0030*/ 	.string	"ptxas"
        /*0030*/ 	.string	"Cuda compilation tools, release 13.0, V13.0.88"
        /*0030*/ 	.string	"Build cuda_13.0.r13.0/compiler.36424714_0"
        /*0030*/ 	.string	"-arch sm_100 -m 64 "



//--------------------- .note.nv.cuinfo           --------------------------
	.section	.note.nv.cuinfo,"",@"SHT_NOTE"
	.sectionflags	@"SHF_NOTE_NV_CUINFO"
        /*0018*/ 	.short	0x0002
        /*001a*/ 	.short	0x0064
        /*001c*/ 	.short	0x0082
	.zero		2


//--------------------- .nv.info                  --------------------------
	.section	.nv.info,"",@"SHT_CUDA_INFO"
	.align	4


	//----- nvinfo : EIATTR_REGCOUNT
	.align		4
        /*0000*/ 	.byte	0x04, 0x2f
        /*0002*/ 	.short	(.L_39 - .L_38)
	.align		4
.L_38:
        /*0004*/ 	.word	index@(_ZN3cub18CUB_300001_SM_10006detail11EmptyKernelIvEEvv)
        /*0008*/ 	.word	0x00000004


	//----- nvinfo : EIATTR_FRAME_SIZE
	.align		4
.L_39:
        /*000c*/ 	.byte	0x04, 0x11
        /*000e*/ 	.short	(.L_41 - .L_40)
	.align		4
.L_40:
        /*0010*/ 	.word	index@(_ZN3cub18CUB_300001_SM_10006detail11EmptyKernelIvEEvv)
        /*0014*/ 	.word	0x00000000


	//----- nvinfo : EIATTR_MIN_STACK_SIZE
	.align		4
.L_41:
        /*0018*/ 	.byte	0x04, 0x12
        /*001a*/ 	.short	(.L_43 - .L_42)
	.align		4
.L_42:
        /*001c*/ 	.word	index@(_ZN3cub18CUB_300001_SM_10006detail11EmptyKernelIvEEvv)
        /*0020*/ 	.word	0x00000000
.L_43:


//--------------------- .nv.compat                --------------------------
	.section	.nv.compat,"",@"SHT_CUDA_COMPAT_INFO"
	.align	4
        /*0000*/ 	.byte	0x02, 0x09, 0x00, 0x00, 0x02, 0x02, 0x01, 0x00, 0x02, 0x05, 0x05, 0x00, 0x03, 0x07, 0x01, 0x01
        /*0010*/ 	.byte	0x02, 0x03, 0x00, 0x00, 0x02, 0x06, 0x01, 0x00, 0x04, 0x0b, 0x08, 0x00, 0x09, 0x00, 0x00, 0x00
        /*0020*/ 	.byte	0x00, 0x00, 0x00, 0x00


//--------------------- .nv.info._ZN3cub18CUB_300001_SM_10006detail11EmptyKernelIvEEvv --------------------------
	.section	.nv.info._ZN3cub18CUB_300001_SM_10006detail11EmptyKernelIvEEvv,"",@"SHT_CUDA_INFO"
	.sectionflags	@""
	.align	4


	//----- nvinfo : EIATTR_CUDA_API_VERSION
	.align		4
        /*0000*/ 	.byte	0x04, 0x37
        /*0002*/ 	.short	(.L_45 - .L_44)
.L_44:
        /*0004*/ 	.word	0x00000082


	//----- nvinfo : EIATTR_SPARSE_MMA_MASK
	.align		4
.L_45:
        /*0008*/ 	.byte	0x03, 0x50
        /*000a*/ 	.short	0x0000


	//----- nvinfo : EIATTR_MAXREG_COUNT
	.align		4
        /*000c*/ 	.byte	0x03, 0x1b
        /*000e*/ 	.short	0x00ff


	//----- nvinfo : EIATTR_MERCURY_ISA_VERSION
	.align		4
        /*0010*/ 	.byte	0x03, 0x5f
        /*0012*/ 	.short	0x0101


	//----- nvinfo : EIATTR_VRC_CTA_INIT_COUNT
	.align		4
        /*0014*/ 	.byte	0x02, 0x4a
	.zero		1
	.zero		1


	//----- nvinfo : EIATTR_EXIT_INSTR_OFFSETS
	.align		4
        /*0018*/ 	.byte	0x04, 0x1c
        /*001a*/ 	.short	(.L_47 - .L_46)


	//   ....[0]....
.L_46:
        /*001c*/ 	.word	0x00000010


	//----- nvinfo : EIATTR_SW_WAR
	.align		4
.L_47:
        /*0020*/ 	.byte	0x04, 0x36
        /*0022*/ 	.short	(.L_49 - .L_48)
.L_48:
        /*0024*/ 	.word	0x00000008
.L_49:


//--------------------- .nv.callgraph             --------------------------
	.section	.nv.callgraph,"",@"SHT_CUDA_CALLGRAPH"
	.align	4
	.sectionentsize	8
	.align		4
        /*0000*/ 	.word	0x00000000
	.align		4
        /*0004*/ 	.word	0xffffffff
	.align		4
        /*0008*/ 	.word	0x00000000
	.align		4
        /*000c*/ 	.word	0xfffffffe
	.align		4
        /*0010*/ 	.word	0x00000000
	.align		4
        /*0014*/ 	.word	0xfffffffd
	.align		4
        /*0018*/ 	.word	0x00000000
	.align		4
        /*001c*/ 	.word	0xfffffffc


//--------------------- .nv.constant4             --------------------------
	.section	.nv.constant4,"a",@progbits
	.align	8
	.align		8
.nv.constant4:
        /*0000*/ 	.dword	_ZN41_INTERNAL_f1c82e35_4_k_cu_9b99412b_2429344cuda3std3__45__cpo5beginE
	.align		8
        /*0008*/ 	.dword	_ZN41_INTERNAL_f1c82e35_4_k_cu_9b99412b_2429344cuda3std3__45__cpo3endE
	.align		8
        /*0010*/ 	.dword	_ZN41_INTERNAL_f1c82e35_4_k_cu_9b99412b_2429344cuda3std3__45__cpo6cbeginE
	.align		8
        /*0018*/ 	.dword	_ZN41_INTERNAL_f1c82e35_4_k_cu_9b99412b_2429344cuda3std3__45__cpo4cendE
	.align		8
        /*0020*/ 	.dword	_ZN41_INTERNAL_f1c82e35_4_k_cu_9b99412b_2429344cuda3std3__45__cpo6rbeginE
	.align		8
        /*0028*/ 	.dword	_ZN41_INTERNAL_f1c82e35_4_k_cu_9b99412b_2429344cuda3std3__45__cpo4rendE
	.align		8
        /*0030*/ 	.dword	_ZN41_INTERNAL_f1c82e35_4_k_cu_9b99412b_2429344cuda3std3__45__cpo7crbeginE
	.align		8
        /*0038*/ 	.dword	_ZN41_INTERNAL_f1c82e35_4_k_cu_9b99412b_2429344cuda3std3__45__cpo5crendE
	.align		8
        /*0040*/ 	.dword	_ZN41_INTERNAL_f1c82e35_4_k_cu_9b99412b_2429344cuda3std3__443_GLOBAL__N__f1c82e35_4_k_cu_9b99412b_2429346ignoreE
	.align		8
        /*0048*/ 	.dword	_ZN41_INTERNAL_f1c82e35_4_k_cu_9b99412b_2429344cuda3std3__419piecewise_constructE
	.align		8
        /*0050*/ 	.dword	_ZN41_INTERNAL_f1c82e35_4_k_cu_9b99412b_2429344cuda3std3__48in_placeE
	.align		8
        /*0058*/ 	.dword	_ZN41_INTERNAL_f1c82e35_4_k_cu_9b99412b_2429344cuda3std3__420unreachable_sentinelE
	.align		8
        /*0060*/ 	.dword	_ZN41_INTERNAL_f1c82e35_4_k_cu_9b99412b_2429344cuda3std6ranges3__45__cpo4swapE
	.align		8
        /*0068*/ 	.dword	_ZN41_INTERNAL_f1c82e35_4_k_cu_9b99412b_2429344cuda3std6ranges3__45__cpo9iter_moveE
	.align		8
        /*0070*/ 	.dword	_ZN41_INTERNAL_f1c82e35_4_k_cu_9b99412b_2429344cuda3std6ranges3__45__cpo5beginE
	.align		8
        /*0078*/ 	.dword	_ZN41_INTERNAL_f1c82e35_4_k_cu_9b99412b_2429344cuda3std6ranges3__45__cpo3endE
	.align		8
        /*0080*/ 	.dword	_ZN41_INTERNAL_f1c82e35_4_k_cu_9b99412b_2429344cuda3std6ranges3__45__cpo6cbeginE
	.align		8
        /*0088*/ 	.dword	_ZN41_INTERNAL_f1c82e35_4_k_cu_9b99412b_2429344cuda3std6ranges3__45__cpo4cendE
	.align		8
        /*0090*/ 	.dword	_ZN41_INTERNAL_f1c82e35_4_k_cu_9b99412b_2429344cuda3std6ranges3__45__cpo7advanceE
	.align		8
        /*0098*/ 	.dword	_ZN41_INTERNAL_f1c82e35_4_k_cu_9b99412b_2429344cuda3std6ranges3__45__cpo9iter_swapE
	.align		8
        /*00a0*/ 	.dword	_ZN41_INTERNAL_f1c82e35_4_k_cu_9b99412b_2429344cuda3std6ranges3__45__cpo4nextE
	.align		8
        /*00a8*/ 	.dword	_ZN41_INTERNAL_f1c82e35_4_k_cu_9b99412b_2429344cuda3std6ranges3__45__cpo4prevE
	.align		8
        /*00b0*/ 	.dword	_ZN41_INTERNAL_f1c82e35_4_k_cu_9b99412b_2429344cuda3std6ranges3__45__cpo4dataE
	.align		8
        /*00b8*/ 	.dword	_ZN41_INTERNAL_f1c82e35_4_k_cu_9b99412b_2429344cuda3std6ranges3__45__cpo5cdataE
	.align		8
        /*00c0*/ 	.dword	_ZN41_INTERNAL_f1c82e35_4_k_cu_9b99412b_2429344cuda3std6ranges3__45__cpo4sizeE
	.align		8
        /*00c8*/ 	.dword	_ZN41_INTERNAL_f1c82e35_4_k_cu_9b99412b_2429344cuda3std6ranges3__45__cpo5ssizeE
	.align		8
        /*00d0*/ 	.dword	_ZN41_INTERNAL_f1c82e35_4_k_cu_9b99412b_2429344cuda3std6ranges3__45__cpo8distanceE
	.align		8
        /*00d8*/ 	.dword	_ZN41_INTERNAL_f1c82e35_4_k_cu_9b99412b_2429346thrust24THRUST_300001_SM_1000_NS6system6detail10sequential3seqE
	.align		8
        /*00e0*/ 	.dword	_ZN41_INTERNAL_f1c82e35_4_k_cu_9b99412b_2429346thrust24THRUST_300001_SM_1000_NS12placeholders2_1E
	.align		8
        /*00e8*/ 	.dword	_ZN41_INTERNAL_f1c82e35_4_k_cu_9b99412b_2429346thrust24THRUST_300001_SM_1000_NS12placeholders2_2E
	.align		8
        /*00f0*/ 	.dword	_ZN41_INTERNAL_f1c82e35_4_k_cu_9b99412b_2429346thrust24THRUST_300001_SM_1000_NS12placeholders2_3E
	.align		8
        /*00f8*/ 	.dword	_ZN41_INTERNAL_f1c82e35_4_k_cu_9b99412b_2429346thrust24THRUST_300001_SM_1000_NS12placeholders2_4E
	.align		8
        /*0100*/ 	.dword	_ZN41_INTERNAL_f1c82e35_4_k_cu_9b99412b_2429346thrust24THRUST_300001_SM_1000_NS12placeholders2_5E
	.align		8
        /*0108*/ 	.dword	_ZN41_INTERNAL_f1c82e35_4_k_cu_9b99412b_2429346thrust24THRUST_300001_SM_1000_NS12placeholders2_6E
	.align		8
        /*0110*/ 	.dword	_ZN41_INTERNAL_f1c82e35_4_k_cu_9b99412b_2429346thrust24THRUST_300001_SM_1000_NS12placeholders2_7E
	.align		8
        /*0118*/ 	.dword	_ZN41_INTERNAL_f1c82e35_4_k_cu_9b99412b_2429346thrust24THRUST_300001_SM_1000_NS12placeholders2_8E
	.align		8
        /*0120*/ 	.dword	_ZN41_INTERNAL_f1c82e35_4_k_cu_9b99412b_2429346thrust24THRUST_300001_SM_1000_NS12placeholders2_9E
	.align		8
        /*0128*/ 	.dword	_ZN41_INTERNAL_f1c82e35_4_k_cu_9b99412b_2429346thrust24THRUST_300001_SM_1000_NS12placeholders3_10E


//--------------------- .text._ZN3cub18CUB_300001_SM_10006detail11EmptyKernelIvEEvv --------------------------
	.section	.text._ZN3cub18CUB_300001_SM_10006detail11EmptyKernelIvEEvv,"ax",@progbits
	.align	128
        .global         _ZN3cub18CUB_300001_SM_10006detail11EmptyKernelIvEEvv
        .type           _ZN3cub18CUB_300001_SM_10006detail11EmptyKernelIvEEvv,@function
        .size           _ZN3cub18CUB_300001_SM_10006detail11EmptyKernelIvEEvv,(.L_x_1 - _ZN3cub18CUB_300001_SM_10006detail11EmptyKernelIvEEvv)
        .other          _ZN3cub18CUB_300001_SM_10006detail11EmptyKernelIvEEvv,@"STO_CUDA_ENTRY STV_DEFAULT"
_ZN3cub18CUB_300001_SM_10006detail11EmptyKernelIvEEvv:
.text._ZN3cub18CUB_300001_SM_10006detail11EmptyKernelIvEEvv:
[----:B------:R-:W-:Y:S01]  /*0000*/  LDC R1, c[0x0][0x37c] ;  /* 0x0000df00ff017b82 */ /* 0x000fe20000000800 */
[----:B------:R-:W-:Y:S05]  /*0010*/  EXIT ;  /* 0x000000000000794d */ /* 0x000fea0003800000 */
.L_x_0:
[----:B------:R-:W-:-:S00]  /*0020*/  BRA `(.L_x_0) ;  /* 0xfffffffc00fc7947 */ /* 0x000fc0000383ffff */
[----:B------:R-:W-:-:S00]  /*0030*/  NOP ;  /* 0x0000000000007918 */ /* 0x000fc00000000000 */
        /* <DEDUP_REMOVED lines=12> */
.L_x_1:


//--------------------- .nv.shared.reserved.0     --------------------------
	.section	.nv.shared.reserved.0,"aw",@nobits
	.weak		__nv_reservedSMEM_offset_0_alias
	.size		__nv_reservedSMEM_offset_0_alias, 0, 64
	.other		__nv_reservedSMEM_offset_0_alias,@"STO_CUDA_RESERVED_SHARED STV_DEFAULT"
__nv_reservedSMEM_offset_0_alias:
	.zero		0
	.zero		64


//--------------------- .nv.global                --------------------------
	.section	.nv.global,"aw",@nobits
.nv.global:
	.type		_ZN41_INTERNAL_f1c82e35_4_k_cu_9b99412b_2429346thrust24THRUST_300001_SM_1000_NS12placeholders2_5E,@object
	.size		_ZN41_INTERNAL_f1c82e35_4_k_cu_9b99412b_2429346thrust24THRUST_300001_SM_1000_NS12placeholders2_5E,(_ZN41_INTERNAL_f1c82e35_4_k_cu_9b99412b_2429344cuda3std3__45__cpo5beginE - _ZN41_INTERNAL_f1c82e35_4_k_cu_9b99412b_2429346thrust24THRUST_300001_SM_1000_NS12placeholders2_5E)
_ZN41_INTERNAL_f1c82e35_4_k_cu_9b99412b_2429346thrust24THRUST_300001_SM_1000_NS12placeholders2_5E:
	.zero		1
	.type		_ZN41_INTERNAL_f1c82e35_4_k_cu_9b99412b_2429344cuda3std3__45__cpo5beginE,@object
	.size		_ZN41_INTERNAL_f1c82e35_4_k_cu_9b99412b_2429344cuda3std3__45__cpo5beginE,(_ZN41_INTERNAL_f1c82e35_4_k_cu_9b99412b_2429344cuda3std6ranges3__45__cpo6cbeginE - _ZN41_INTERNAL_f1c82e35_4_k_cu_9b99412b_2429344cuda3std3__45__cpo5beginE)
_ZN41_INTERNAL_f1c82e35_4_k_cu_9b99412b_2429344cuda3std3__45__cpo5beginE:
	.zero		1
	.type		_ZN41_INTERNAL_f1c82e35_4_k_cu_9b99412b_2429344cuda3std6ranges3__45__cpo6cbeginE,@object
	.size		_ZN41_INTERNAL_f1c82e35_4_k_cu_9b99412b_2429344cuda3std6ranges3__45__cpo6cbeginE,(_ZN41_INTERNAL_f1c82e35_4_k_cu_9b99412b_2429344cuda3std3__443_GLOBAL__N__f1c82e35_4_k_cu_9b99412b_2429346ignoreE - _ZN41_INTERNAL_f1c82e35_4_k_cu_9b99412b_2429344cuda3std6ranges3__45__cpo6cbeginE)
_ZN41_INTERNAL_f1c82e35_4_k_cu_9b99412b_2429344cuda3std6ranges3__45__cpo6cbeginE:
	.zero		1
	.type		_ZN41_INTERNAL_f1c82e35_4_k_cu_9b99412b_2429344cuda3std3__443_GLOBAL__N__f1c82e35_4_k_cu_9b99412b_2429346ignoreE,@object
	.size		_ZN41_INTERNAL_f1c82e35_4_k_cu_9b99412b_2429344cuda3std3__443_GLOBAL__N__f1c82e35_4_k_cu_9b99412b_2429346ignoreE,(_ZN41_INTERNAL_f1c82e35_4_k_cu_9b99412b_2429344cuda3std6ranges3__45__cpo4sizeE - _ZN41_INTERNAL_f1c82e35_4_k_cu_9b99412b_2429344cuda3std3__443_GLOBAL__N__f1c82e35_4_k_cu_9b99412b_2429346ignoreE)
_ZN41_INTERNAL_f1c82e35_4_k_cu_9b99412b_2429344cuda3std3__443_GLOBAL__N__f1c82e35_4_k_cu_9b99412b_2429346ignoreE:
	.zero		1
	.type		_ZN41_INTERNAL_f1c82e35_4_k_cu_9b99412b_2429344cuda3std6ranges3__45__cpo4sizeE,@object
	.size		_ZN41_INTERNAL_f1c82e35_4_k_cu_9b99412b_2429344cuda3std6ranges3__45__cpo4sizeE,(_ZN41_INTERNAL_f1c82e35_4_k_cu_9b99412b_2429346thrust24THRUST_300001_SM_1000_NS12placeholders2_9E - _ZN41_INTERNAL_f1c82e35_4_k_cu_9b99412b_2429344cuda3std6ranges3__45__cpo4sizeE)
_ZN41_INTERNAL_f1c82e35_4_k_cu_9b99412b_2429344cuda3std6ranges3__45__cpo4sizeE:
	.zero		1
	.type		_ZN41_INTERNAL_f1c82e35_4_k_cu_9b99412b_2429346thrust24THRUST_300001_SM_1000_NS12placeholders2_9E,@object
	.size		_ZN41_INTERNAL_f1c82e35_4_k_cu_9b99412b_2429346thrust24THRUST_300001_SM_1000_NS12placeholders2_9E,(_ZN41_INTERNAL_f1c82e35_4_k_cu_9b99412b_2429344cuda3std3__45__cpo6rbeginE - _ZN41_INTERNAL_f1c82e35_4_k_cu_9b99412b_2429346thrust24THRUST_300001_SM_1000_NS12placeholders2_9E)
_ZN41_INTERNAL_f1c82e35_4_k_cu_9b99412b_2429346thrust24THRUST_300001_SM_1000_NS12placeholders2_9E:
	.zero		1
	.type		_ZN41_INTERNAL_f1c82e35_4_k_cu_9b99412b_2429344cuda3std3__45__cpo6rbeginE,@object
	.size		_ZN41_INTERNAL_f1c82e35_4_k_cu_9b99412b_2429344cuda3std3__45__cpo6rbeginE,(_ZN41_INTERNAL_f1c82e35_4_k_cu_9b99412b_2429344cuda3std6ranges3__45__cpo4nextE - _ZN41_INTERNAL_f1c82e35_4_k_cu_9b99412b_2429344cuda3std3__45__cpo6rbeginE)
_ZN41_INTERNAL_f1c82e35_4_k_cu_9b99412b_2429344cuda3std3__45__cpo6rbeginE:
	.zero		1
	.type		_ZN41_INTERNAL_f1c82e35_4_k_cu_9b99412b_2429344cuda3std6ranges3__45__cpo4nextE,@object
	.size		_ZN41_INTERNAL_f1c82e35_4_k_cu_9b99412b_2429344cuda3std6ranges3__45__cpo4nextE,(_ZN41_INTERNAL_f1c82e35_4_k_cu_9b99412b_2429344cuda3std6ranges3__45__cpo4swapE - _ZN41_INTERNAL_f1c82e35_4_k_cu_9b99412b_2429344cuda3std6ranges3__45__cpo4nextE)
_ZN41_INTERNAL_f1c82e35_4_k_cu_9b99412b_2429344cuda3std6ranges3__45__cpo4nextE:
	.zero		1
	.type		_ZN41_INTERNAL_f1c82e35_4_k_cu_9b99412b_2429344cuda3std6ranges3__45__cpo4swapE,@object
	.size		_ZN41_INTERNAL_f1c82e35_4_k_cu_9b99412b_2429344cuda3std6ranges3__45__cpo4swapE,(_ZN41_INTERNAL_f1c82e35_4_k_cu_9b99412b_2429346thrust24THRUST_300001_SM_1000_NS12placeholders2_1E - _ZN41_INTERNAL_f1c82e35_4_k_cu_9b99412b_2429344cuda3std6ranges3__45__cpo4swapE)
_ZN41_INTERNAL_f1c82e35_4_k_cu_9b99412b_2429344cuda3std6ranges3__45__cpo4swapE:
	.zero		1
	.type		_ZN41_INTERNAL_f1c82e35_4_k_cu_9b99412b_2429346thrust24THRUST_300001_SM_1000_NS12placeholders2_1E,@object
	.size		_ZN41_INTERNAL_f1c82e35_4_k_cu_9b99412b_2429346thrust24THRUST_300001_SM_1000_NS12placeholders2_1E,(_ZN41_INTERNAL_f1c82e35_4_k_cu_9b99412b_2429346thrust24THRUST_300001_SM_1000_NS12placeholders2_7E - _ZN41_INTERNAL_f1c82e35_4_k_cu_9b99412b_2429346thrust24THRUST_300001_SM_1000_NS12placeholders2_1E)
_ZN41_INTERNAL_f1c82e35_4_k_cu_9b99412b_2429346thrust24THRUST_300001_SM_1000_NS12placeholders2_1E:
	.zero		1
	.type		_ZN41_INTERNAL_f1c82e35_4_k_cu_9b99412b_2429346thrust24THRUST_300001_SM_1000_NS12placeholders2_7E,@object
	.size		_ZN41_INTERNAL_f1c82e35_4_k_cu_9b99412b_2429346thrust24THRUST_300001_SM_1000_NS12placeholders2_7E,(_ZN41_INTERNAL_f1c82e35_4_k_cu_9b99412b_2429344cuda3std3__45__cpo6cbeginE - _ZN41_INTERNAL_f1c82e35_4_k_cu_9b99412b_2429346thrust24THRUST_300001_SM_1000_NS12placeholders2_7E)
_ZN41_INTERNAL_f1c82e35_4_k_cu_9b99412b_2429346thrust24THRUST_300001_SM_1000_NS12placeholders2_7E:
	.zero		1
	.type		_ZN41_INTERNAL_f1c82e35_4_k_cu_9b99412b_2429344cuda3std3__45__cpo6cbeginE,@object
	.size		_ZN41_INTERNAL_f1c82e35_4_k_cu_9b99412b_2429344cuda3std3__45__cpo6cbeginE,(_ZN41_INTERNAL_f1c82e35_4_k_cu_9b99412b_2429344cuda3std6ranges3__45__cpo7advanceE - _ZN41_INTERNAL_f1c82e35_4_k_cu_9b99412b_2429344cuda3std3__45__cpo6cbeginE)
_ZN41_INTERNAL_f1c82e35_4_k_cu_9b99412b_2429344cuda3std3__45__cpo6cbeginE:
	.zero		1
	.type		_ZN41_INTERNAL_f1c82e35_4_k_cu_9b99412b_2429344cuda3std6ranges3__45__cpo7advanceE,@object
	.size		_ZN41_INTERNAL_f1c82e35_4_k_cu_9b99412b_2429344cuda3std6ranges3__45__cpo7advanceE,(_ZN41_INTERNAL_f1c82e35_4_k_cu_9b99412b_2429344cuda3std3__48in_placeE - _ZN41_INTERNAL_f1c82e35_4_k_cu_9b99412b_2429344cuda3std6ranges3__45__cpo7advanceE)
_ZN41_INTERNAL_f1c82e35_4_k_cu_9b99412b_2429344cuda3std6ranges3__45__cpo7advanceE:
	.zero		1
	.type		_ZN41_INTERNAL_f1c82e35_4_k_cu_9b99412b_2429344cuda3std3__48in_placeE,@object
	.size		_ZN41_INTERNAL_f1c82e35_4_k_cu_9b99412b_2429344cuda3std3__48in_placeE,(_ZN41_INTERNAL_f1c82e35_4_k_cu_9b99412b_2429344cuda3std6ranges3__45__cpo8distanceE - _ZN41_INTERNAL_f1c82e35_4_k_cu_9b99412b_2429344cuda3std3__48in_placeE)
_ZN41_INTERNAL_f1c82e35_4_k_cu_9b99412b_2429344cuda3std3__48in_placeE:
	.zero		1
	.type		_ZN41_INTERNAL_f1c82e35_4_k_cu_9b99412b_2429344cuda3std6ranges3__45__cpo8distanceE,@object
	.size		_ZN41_INTERNAL_f1c82e35_4_k_cu_9b99412b_2429344cuda3std6ranges3__45__cpo8distanceE,(_ZN41_INTERNAL_f1c82e35_4_k_cu_9b99412b_2429344cuda3std6ranges3__45__cpo5beginE - _ZN41_INTERNAL_f1c82e35_4_k_cu_9b99412b_2429344cuda3std6ranges3__45__cpo8distanceE)
_ZN41_INTERNAL_f1c82e35_4_k_cu_9b99412b_2429344cuda3std6ranges3__45__cpo8distanceE:
	.zero		1
	.type		_ZN41_INTERNAL_f1c82e35_4_k_cu_9b99412b_2429344cuda3std6ranges3__45__cpo5beginE,@object
	.size		_ZN41_INTERNAL_f1c82e35_4_k_cu_9b99412b_2429344cuda3std6ranges3__45__cpo5beginE,(_ZN41_INTERNAL_f1c82e35_4_k_cu_9b99412b_2429346thrust24THRUST_300001_SM_1000_NS12placeholders2_3E - _ZN41_INTERNAL_f1c82e35_4_k_cu_9b99412b_2429344cuda3std6ranges3__45__cpo5beginE)
_ZN41_INTERNAL_f1c82e35_4_k_cu_9b99412b_2429344cuda3std6ranges3__45__cpo5beginE:
	.zero		1
	.type		_ZN41_INTERNAL_f1c82e35_4_k_cu_9b99412b_2429346thrust24THRUST_300001_SM_1000_NS12placeholders2_3E,@object
	.size		_ZN41_INTERNAL_f1c82e35_4_k_cu_9b99412b_2429346thrust24THRUST_300001_SM_1000_NS12placeholders2_3E,(_ZN41_INTERNAL_f1c82e35_4_k_cu_9b99412b_2429344cuda3std3__45__cpo7crbeginE - _ZN41_INTERNAL_f1c82e35_4_k_cu_9b99412b_2429346thrust24THRUST_300001_SM_1000_NS12placeholders2_3E)
_ZN41_INTERNAL_f1c82e35_4_k_cu_9b99412b_2429346thrust24THRUST_300001_SM_1000_NS12placeholders2_3E:
	.zero		1
	.type		_ZN41_INTERNAL_f1c82e35_4_k_cu_9b99412b_2429344cuda3std3__45__cpo7crbeginE,@object
	.size		_ZN41_INTERNAL_f1c82e35_4_k_cu_9b99412b_2429344cuda3std3__45__cpo7crbeginE,(_ZN41_INTERNAL_f1c82e35_4_k_cu_9b99412b_2429344cuda3std6ranges3__45__cpo4dataE - _ZN41_INTERNAL_f1c82e35_4_k_cu_9b99412b_2429344cuda3std3__45__cpo7crbeginE)
_ZN41_INTERNAL_f1c82e35_4_k_cu_9b99412b_2429344cuda3std3__45__cpo7crbeginE:
	.zero		1
	.type		_ZN41_INTERNAL_f1c82e35_4_k_cu_9b99412b_2429344cuda3std6ranges3__45__cpo4dataE,@object
	.size		_ZN41_INTERNAL_f1c82e35_4_k_cu_9b99412b_2429344cuda3std6ranges3__45__cpo4dataE,(_ZN41_INTERNAL_f1c82e35_4_k_cu_9b99412b_2429346thrust24THRUST_300001_SM_1000_NS12placeholders2_6E - _ZN41_INTERNAL_f1c82e35_4_k_cu_9b99412b_2429344cuda3std6ranges3__45__cpo4dataE)
_ZN41_INTERNAL_f1c82e35_4_k_cu_9b99412b_2429344cuda3std6ranges3__45__cpo4dataE:
	.zero		1
	.type		_ZN41_INTERNAL_f1c82e35_4_k_cu_9b99412b_2429346thrust24THRUST_300001_SM_1000_NS12placeholders2_6E,@object
	.size		_ZN41_INTERNAL_f1c82e35_4_k_cu_9b99412b_2429346thrust24THRUST_300001_SM_1000_NS12placeholders2_6E,(_ZN41_INTERNAL_f1c82e35_4_k_cu_9b99412b_2429344cuda3std3__45__cpo3endE - _ZN41_INTERNAL_f1c82e35_4_k_cu_9b99412b_2429346thrust24THRUST_300001_SM_1000_NS12placeholders2_6E)
_ZN41_INTERNAL_f1c82e35_4_k_cu_9b99412b_2429346thrust24THRUST_300001_SM_1000_NS12placeholders2_6E:
	.zero		1
	.type		_ZN41_INTERNAL_f1c82e35_4_k_cu_9b99412b_2429344cuda3std3__45__cpo3endE,@object
	.size		_ZN41_INTERNAL_f1c82e35_4_k_cu_9b99412b_2429344cuda3std3__45__cpo3endE,(_ZN41_INTERNAL_f1c82e35_4_k_cu_9b99412b_2429344cuda3std6ranges3__45__cpo4cendE - _ZN41_INTERNAL_f1c82e35_4_k_cu_9b99412b_2429344cuda3std3__45__cpo3endE)
_ZN41_INTERNAL_f1c82e35_4_k_cu_9b99412b_2429344cuda3std3__45__cpo3endE:
	.zero		1
	.type		_ZN41_INTERNAL_f1c82e35_4_k_cu_9b99412b_2429344cuda3std6ranges3__45__cpo4cendE,@object
	.size		_ZN41_INTERNAL_f1c82e35_4_k_cu_9b99412b_2429344cuda3std6ranges3__45__cpo4cendE,(_ZN41_INTERNAL_f1c82e35_4_k_cu_9b99412b_2429344cuda3std3__419piecewise_constructE - _ZN41_INTERNAL_f1c82e35_4_k_cu_9b99412b_2429344cuda3std6ranges3__45__cpo4cendE)
_ZN41_INTERNAL_f1c82e35_4_k_cu_9b99412b_2429344cuda3std6ranges3__45__cpo4cendE:
	.zero		1
	.type		_ZN41_INTERNAL_f1c82e35_4_k_cu_9b99412b_2429344cuda3std3__419piecewise_constructE,@object
	.size		_ZN41_INTERNAL_f1c82e35_4_k_cu_9b99412b_2429344cuda3std3__419piecewise_constructE,(_ZN41_INTERNAL_f1c82e35_4_k_cu_9b99412b_2429344cuda3std6ranges3__45__cpo5ssizeE - _ZN41_INTERNAL_f1c82e35_4_k_cu_9b99412b_2429344cuda3std3__419piecewise_constructE)
_ZN41_INTERNAL_f1c82e35_4_k_cu_9b99412b_2429344cuda3std3__419piecewise_constructE:
	.zero		1
	.type		_ZN41_INTERNAL_f1c82e35_4_k_cu_9b99412b_2429344cuda3std6ranges3__45__cpo5ssizeE,@object
	.size		_ZN41_INTERNAL_f1c82e35_4_k_cu_9b99412b_2429344cuda3std6ranges3__45__cpo5ssizeE,(_ZN41_INTERNAL_f1c82e35_4_k_cu_9b99412b_2429346thrust24THRUST_300001_SM_1000_NS12placeholders3_10E - _ZN41_INTERNAL_f1c82e35_4_k_cu_9b99412b_2429344cuda3std6ranges3__45__cpo5ssizeE)
_ZN41_INTERNAL_f1c82e35_4_k_cu_9b99412b_2429344cuda3std6ranges3__45__cpo5ssizeE:
	.zero		1
	.type		_ZN41_INTERNAL_f1c82e35_4_k_cu_9b99412b_2429346thrust24THRUST_300001_SM_1000_NS12placeholders3_10E,@object
	.size		_ZN41_INTERNAL_f1c82e35_4_k_cu_9b99412b_2429346thrust24THRUST_300001_SM_1000_NS12placeholders3_10E,(_ZN41_INTERNAL_f1c82e35_4_k_cu_9b99412b_2429344cuda3std3__45__cpo4rendE - _ZN41_INTERNAL_f1c82e35_4_k_cu_9b99412b_2429346thrust24THRUST_300001_SM_1000_NS12placeholders3_10E)
_ZN41_INTERNAL_f1c82e35_4_k_cu_9b99412b_2429346thrust24THRUST_300001_SM_1000_NS12placeholders3_10E:
	.zero		1
	.type		_ZN41_INTERNAL_f1c82e35_4_k_cu_9b99412b_2429344cuda3std3__45__cpo4rendE,@object
	.size		_ZN41_INTERNAL_f1c82e35_4_k_cu_9b99412b_2429344cuda3std3__45__cpo4rendE,(_ZN41_INTERNAL_f1c82e35_4_k_cu_9b99412b_2429344cuda3std6ranges3__45__cpo4prevE - _ZN41_INTERNAL_f1c82e35_4_k_cu_9b99412b_2429344cuda3std3__45__cpo4rendE)
_ZN41_INTERNAL_f1c82e35_4_k_cu_9b99412b_2429344cuda3std3__45__cpo4rendE:
	.zero		1
	.type		_ZN41_INTERNAL_f1c82e35_4_k_cu_9b99412b_2429344cuda3std6ranges3__45__cpo4prevE,@object
	.size		_ZN41_INTERNAL_f1c82e35_4_k_cu_9b99412b_2429344cuda3std6ranges3__45__cpo4prevE,(_ZN41_INTERNAL_f1c82e35_4_k_cu_9b99412b_2429344cuda3std6ranges3__45__cpo9iter_moveE - _ZN41_INTERNAL_f1c82e35_4_k_cu_9b99412b_2429344cuda3std6ranges3__45__cpo4prevE)
_ZN41_INTERNAL_f1c82e35_4_k_cu_9b99412b_2429344cuda3std6ranges3__45__cpo4prevE:
	.zero		1
	.type		_ZN41_INTERNAL_f1c82e35_4_k_cu_9b99412b_2429344cuda3std6ranges3__45__cpo9iter_moveE,@object
	.size		_ZN41_INTERNAL_f1c82e35_4_k_cu_9b99412b_2429344cuda3std6ranges3__45__cpo9iter_moveE,(_ZN41_INTERNAL_f1c82e35_4_k_cu_9b99412b_2429346thrust24THRUST_300001_SM_1000_NS12placeholders2_2E - _ZN41_INTERNAL_f1c82e35_4_k_cu_9b99412b_2429344cuda3std6ranges3__45__cpo9iter_moveE)
_ZN41_INTERNAL_f1c82e35_4_k_cu_9b99412b_2429344cuda3std6ranges3__45__cpo9iter_moveE:
	.zero		1
	.type		_ZN41_INTERNAL_f1c82e35_4_k_cu_9b99412b_2429346thrust24THRUST_300001_SM_1000_NS12placeholders2_2E,@object
	.size		_ZN41_INTERNAL_f1c82e35_4_k_cu_9b99412b_2429346thrust24THRUST_300001_SM_1000_NS12placeholders2_2E,(_ZN41_INTERNAL_f1c82e35_4_k_cu_9b99412b_2429346thrust24THRUST_300001_SM_1000_NS12placeholders2_8E - _ZN41_INTERNAL_f1c82e35_4_k_cu_9b99412b_2429346thrust24THRUST_300001_SM_1000_NS12placeholders2_2E)
_ZN41_INTERNAL_f1c82e35_4_k_cu_9b99412b_2429346thrust24THRUST_300001_SM_1000_NS12placeholders2_2E:
	.zero		1
	.type		_ZN41_INTERNAL_f1c82e35_4_k_cu_9b99412b_2429346thrust24THRUST_300001_SM_1000_NS12placeholders2_8E,@object
	.size		_ZN41_INTERNAL_f1c82e35_4_k_cu_9b99412b_2429346thrust24THRUST_300001_SM_1000_NS12placeholders2_8E,(_ZN41_INTERNAL_f1c82e35_4_k_cu_9b99412b_2429344cuda3std3__45__cpo4cendE - _ZN41_INTERNAL_f1c82e35_4_k_cu_9b99412b_2429346thrust24THRUST_300001_SM_1000_NS12placeholders2_8E)
_ZN41_INTERNAL_f1c82e35_4_k_cu_9b99412b_2429346thrust24THRUST_300001_SM_1000_NS12placeholders2_8E:
	.zero		1
	.type		_ZN41_INTERNAL_f1c82e35_4_k_cu_9b99412b_2429344cuda3std3__45__cpo4cendE,@object
	.size		_ZN41_INTERNAL_f1c82e35_4_k_cu_9b99412b_2429344cuda3std3__45__cpo4cendE,(_ZN41_INTERNAL_f1c82e35_4_k_cu_9b99412b_2429344cuda3std6ranges3__45__cpo9iter_swapE - _ZN41_INTERNAL_f1c82e35_4_k_cu_9b99412b_2429344cuda3std3__45__cpo4cendE)
_ZN41_INTERNAL_f1c82e35_4_k_cu_9b99412b_2429344cuda3std3__45__cpo4cendE:
	.zero		1
	.type		_ZN41_INTERNAL_f1c82e35_4_k_cu_9b99412b_2429344cuda3std6ranges3__45__cpo9iter_swapE,@object
	.size		_ZN41_INTERNAL_f1c82e35_4_k_cu_9b99412b_2429344cuda3std6ranges3__45__cpo9iter_swapE,(_ZN41_INTERNAL_f1c82e35_4_k_cu_9b99412b_2429344cuda3std3__420unreachable_sentinelE - _ZN41_INTERNAL_f1c82e35_4_k_cu_9b99412b_2429344cuda3std6ranges3__45__cpo9iter_swapE)
_ZN41_INTERNAL_f1c82e35_4_k_cu_9b99412b_2429344cuda3std6ranges3__45__cpo9iter_swapE:
	.zero		1
	.type		_ZN41_INTERNAL_f1c82e35_4_k_cu_9b99412b_2429344cuda3std3__420unreachable_sentinelE,@object
	.size		_ZN41_INTERNAL_f1c82e35_4_k_cu_9b99412b_2429344cuda3std3__420unreachable_sentinelE,(_ZN41_INTERNAL_f1c82e35_4_k_cu_9b99412b_2429346thrust24THRUST_300001_SM_1000_NS6system6detail10sequential3seqE - _ZN41_INTERNAL_f1c82e35_4_k_cu_9b99412b_2429344cuda3std3__420unreachable_sentinelE)
_ZN41_INTERNAL_f1c82e35_4_k_cu_9b99412b_2429344cuda3std3__420unreachable_sentinelE:
	.zero		1
	.type		_ZN41_INTERNAL_f1c82e35_4_k_cu_9b99412b_2429346thrust24THRUST_300001_SM_1000_NS6system6detail10sequential3seqE,@object
	.size		_ZN41_INTERNAL_f1c82e35_4_k_cu_9b99412b_2429346thrust24THRUST_300001_SM_1000_NS6system6detail10sequential3seqE,(_ZN41_INTERNAL_f1c82e35_4_k_cu_9b99412b_2429344cuda3std6ranges3__45__cpo3endE - _ZN41_INTERNAL_f1c82e35_4_k_cu_9b99412b_2429346thrust24THRUST_300001_SM_1000_NS6system6detail10sequential3seqE)
_ZN41_INTERNAL_f1c82e35_4_k_cu_9b99412b_2429346thrust24THRUST_300001_SM_1000_NS6system6detail10sequential3seqE:
	.zero		1
	.type		_ZN41_INTERNAL_f1c82e35_4_k_cu_9b99412b_2429344cuda3std6ranges3__45__cpo3endE,@object
	.size		_ZN41_INTERNAL_f1c82e35_4_k_cu_9b99412b_2429344cuda3std6ranges3__45__cpo3endE,(_ZN41_INTERNAL_f1c82e35_4_k_cu_9b99412b_2429346thrust24THRUST_300001_SM_1000_NS12placeholders2_4E - _ZN41_INTERNAL_f1c82e35_4_k_cu_9b99412b_2429344cuda3std6ranges3__45__cpo3endE)
_ZN41_INTERNAL_f1c82e35_4_k_cu_9b99412b_2429344cuda3std6ranges3__45__cpo3endE:
	.zero		1
	.type		_ZN41_INTERNAL_f1c82e35_4_k_cu_9b99412b_2429346thrust24THRUST_300001_SM_1000_NS12placeholders2_4E,@object
	.size		_ZN41_INTERNAL_f1c82e35_4_k_cu_9b99412b_2429346thrust24THRUST_300001_SM_1000_NS12placeholders2_4E,(_ZN41_INTERNAL_f1c82e35_4_k_cu_9b99412b_2429344cuda3std3__45__cpo5crendE - _ZN41_INTERNAL_f1c82e35_4_k_cu_9b99412b_2429346thrust24THRUST_300001_SM_1000_NS12placeholders2_4E)
_ZN41_INTERNAL_f1c82e35_4_k_cu_9b99412b_2429346thrust24THRUST_300001_SM_1000_NS12placeholders2_4E:
	.zero		1
	.type		_ZN41_INTERNAL_f1c82e35_4_k_cu_9b99412b_2429344cuda3std3__45__cpo5crendE,@object
	.size		_ZN41_INTERNAL_f1c82e35_4_k_cu_9b99412b_2429344cuda3std3__45__cpo5crendE,(_ZN41_INTERNAL_f1c82e35_4_k_cu_9b99412b_2429344cuda3std6ranges3__45__cpo5cdataE - _ZN41_INTERNAL_f1c82e35_4_k_cu_9b99412b_2429344cuda3std3__45__cpo5crendE)
_ZN41_INTERNAL_f1c82e35_4_k_cu_9b99412b_2429344cuda3std3__45__cpo5crendE:
	.zero		1
	.type		_ZN41_INTERNAL_f1c82e35_4_k_cu_9b99412b_2429344cuda3std6ranges3__45__cpo5cdataE,@object
	.size		_ZN41_INTERNAL_f1c82e35_4_k_cu_9b99412b_2429344cuda3std6ranges3__45__cpo5cdataE,(.L_23 - _ZN41_INTERNAL_f1c82e35_4_k_cu_9b99412b_2429344cuda3std6ranges3__45__cpo5cdataE)
_ZN41_INTERNAL_f1c82e35_4_k_cu_9b99412b_2429344cuda3std6ranges3__45__cpo5cdataE:
	.zero		1
.L_23:


//--------------------- .nv.constant0._ZN3cub18CUB_300001_SM_10006detail11EmptyKernelIvEEvv --------------------------
	.section	.nv.constant0._ZN3cub18CUB_300001_SM_10006detail11EmptyKernelIvEEvv,"a",@progbits
	.sectionflags	@""
	.align	4
.nv.constant0._ZN3cub18CUB_300001_SM_10006detail11EmptyKernelIvEEvv:
	.zero		896


//--------------------- SYMBOLS --------------------------

	.type		.nv.reservedSmem.offset0,@object
	.size		.nv.reservedSmem.offset0,0x4
